	.headerflags	@"EF_CUDA_TEXMODE_UNIFIED EF_CUDA_64BIT_ADDRESS EF_CUDA_ACCELERATORS EF_CUDA_SM90 EF_CUDA_VIRTUAL_SM(EF_CUDA_SM90)"
	.elftype	@"ET_EXEC"


//--------------------- .nv.info                  --------------------------
	.section	.nv.info,"",@"SHT_CUDA_INFO"
	.align	4


	//----- nvinfo : EIATTR_REGCOUNT
	.align		4
        /*0000*/ 	.byte	0x04, 0x2f
        /*0002*/ 	.short	(.L_1 - .L_0)
	.align		4
.L_0:
        /*0004*/ 	.word	index@(triton_poi_fused_sigmoid_7)
        /*0008*/ 	.word	0x0000000c


	//----- nvinfo : EIATTR_MIN_STACK_SIZE
	.align		4
.L_1:
        /*000c*/ 	.byte	0x04, 0x12
        /*000e*/ 	.short	(.L_3 - .L_2)
	.align		4
.L_2:
        /*0010*/ 	.word	index@(triton_poi_fused_sigmoid_7)
        /*0014*/ 	.word	0x00000000


	//----- nvinfo : EIATTR_FRAME_SIZE
	.align		4
.L_3:
        /*0018*/ 	.byte	0x04, 0x11
        /*001a*/ 	.short	(.L_5 - .L_4)
	.align		4
.L_4:
        /*001c*/ 	.word	index@(triton_poi_fused_sigmoid_7)
        /*0020*/ 	.word	0x00000000


	//----- nvinfo : EIATTR_MIN_STACK_SIZE
	.align		4
.L_5:
        /*0024*/ 	.byte	0x04, 0x12
        /*0026*/ 	.short	(.L_7 - .L_6)
	.align		4
.L_6:
        /*0028*/ 	.word	index@(triton_poi_fused_sigmoid_7)
        /*002c*/ 	.word	0x00000000
.L_7:


//--------------------- .nv.info.triton_poi_fused_sigmoid_7 --------------------------
	.section	.nv.info.triton_poi_fused_sigmoid_7,"",@"SHT_CUDA_INFO"
	.sectionflags	@""
	.align	4


	//----- nvinfo : EIATTR_CUDA_API_VERSION
	.align		4
        /*0000*/ 	.byte	0x04, 0x37
        /*0002*/ 	.short	(.L_9 - .L_8)
.L_8:
        /*0004*/ 	.word	0x0000007c


	//----- nvinfo : EIATTR_KPARAM_INFO
	.align		4
.L_9:
        /*0008*/ 	.byte	0x04, 0x17
        /*000a*/ 	.short	(.L_11 - .L_10)
.L_10:
        /*000c*/ 	.word	0x00000000
        /*0010*/ 	.short	0x0002
        /*0012*/ 	.short	0x0010
        /*0014*/ 	.byte	0x00, 0xf0, 0x11, 0x00


	//----- nvinfo : EIATTR_KPARAM_INFO
	.align		4
.L_11:
        /*0018*/ 	.byte	0x04, 0x17
        /*001a*/ 	.short	(.L_13 - .L_12)
.L_12:
        /*001c*/ 	.word	0x00000000
        /*0020*/ 	.short	0x0001
        /*0022*/ 	.short	0x0008
        /*0024*/ 	.byte	0x00, 0xf4, 0x21, 0x00


	//----- nvinfo : EIATTR_KPARAM_INFO
	.align		4
.L_13:
        /*0028*/ 	.byte	0x04, 0x17
        /*002a*/ 	.short	(.L_15 - .L_14)
.L_14:
        /*002c*/ 	.word	0x00000000
        /*0030*/ 	.short	0x0000
        /*0032*/ 	.short	0x0000
        /*0034*/ 	.byte	0x00, 0xf4, 0x21, 0x00


	//----- nvinfo : EIATTR_SPARSE_MMA_MASK
	.align		4
.L_15:
        /*0038*/ 	.byte	0x03, 0x50
        /*003a*/ 	.short	0x0000


	//----- nvinfo : EIATTR_MAXREG_COUNT
	.align		4
        /*003c*/ 	.byte	0x03, 0x1b
        /*003e*/ 	.short	0x00ff


	//----- nvinfo : EIATTR_EXIT_INSTR_OFFSETS
	.align		4
        /*0040*/ 	.byte	0x04, 0x1c
        /*0042*/ 	.short	(.L_17 - .L_16)


	//   ....[0]....
.L_16:
        /*0044*/ 	.word	0x00000300


	//   ....[1]....
        /*0048*/ 	.word	0x00000320


	//----- nvinfo : EIATTR_REQNTID
	.align		4
.L_17:
        /*004c*/ 	.byte	0x04, 0x10
        /*004e*/ 	.short	(.L_19 - .L_18)
.L_18:
        /*0050*/ 	.word	0x00000020
        /*0054*/ 	.word	0x00000001
        /*0058*/ 	.word	0x00000001


	//----- nvinfo : EIATTR_CBANK_PARAM_SIZE
	.align		4
.L_19:
        /*005c*/ 	.byte	0x03, 0x19
        /*005e*/ 	.short	0x0014


	//----- nvinfo : EIATTR_PARAM_CBANK
	.align		4
        /*0060*/ 	.byte	0x04, 0x0a
        /*0062*/ 	.short	(.L_21 - .L_20)
	.align		4
.L_20:
        /*0064*/ 	.word	index@(.nv.constant0.triton_poi_fused_sigmoid_7)
        /*0068*/ 	.short	0x0210
        /*006a*/ 	.short	0x0014


	//----- nvinfo : EIATTR_SW_WAR
	.align		4
.L_21:
        /*006c*/ 	.byte	0x04, 0x36
        /*006e*/ 	.short	(.L_23 - .L_22)
.L_22:
        /*0070*/ 	.word	0x00000008
.L_23:


//--------------------- .nv.callgraph             --------------------------
	.section	.nv.callgraph,"",@"SHT_CUDA_CALLGRAPH"
	.align	4
	.sectionentsize	8
	.align		4
        /*0000*/ 	.word	0x00000000
	.align		4
        /*0004*/ 	.word	0xffffffff
	.align		4
        /*0008*/ 	.word	0x00000000
	.align		4
        /*000c*/ 	.word	0xfffffffe
	.align		4
        /*0010*/ 	.word	0x00000000
	.align		4
        /*0014*/ 	.word	0xfffffffd
	.align		4
        /*0018*/ 	.word	0x00000000
	.align		4
        /*001c*/ 	.word	0xfffffffc


//--------------------- .text.triton_poi_fused_sigmoid_7 --------------------------
	.section	.text.triton_poi_fused_sigmoid_7,"ax",@progbits
	.align	128
        .global         triton_poi_fused_sigmoid_7
        .type           triton_poi_fused_sigmoid_7,@function
        .size           triton_poi_fused_sigmoid_7,(.L_x_1 - triton_poi_fused_sigmoid_7)
        .other          triton_poi_fused_sigmoid_7,@"STO_CUDA_ENTRY STV_DEFAULT"
triton_poi_fused_sigmoid_7:
.text.triton_poi_fused_sigmoid_7:
[----:B------:R-:W0:Y:S02]  /*0000*/  LDC R1, c[0x0][0x28] ;  /* 0x00000a00ff017b82 */ /* 0x000e240000000800 */
[----:B------:R-:W1:Y:S01]  /*0010*/  S2R R0, SR_TID.X ;  /* 0x0000000000007919 */ /* 0x000e620000002100 */
[----:B------:R-:W2:Y:S01]  /*0020*/  LDC.64 R2, c[0x0][0x210] ;  /* 0x00008400ff027b82 */ /* 0x000ea20000000a00 */
[----:B------:R-:W-:Y:S01]  /*0030*/  ULDC.64 UR4, c[0x0][0x208] ;  /* 0x0000820000047ab9 */ /* 0x000fe20000000a00 */
[----:B------:R-:W3:Y:S06]  /*0040*/  S2R R7, SR_CTAID.X ;  /* 0x0000000000077919 */ /* 0x000eec0000002500 */
[----:B------:R-:W4:Y:S01]  /*0050*/  LDC.64 R4, c[0x0][0x218] ;  /* 0x00008600ff047b82 */ /* 0x000f220000000a00 */
[----:B-1----:R-:W-:-:S04]  /*0060*/  SHF.L.U32 R0, R0, 0x1, RZ ;  /* 0x0000000100007819 */ /* 0x002fc800000006ff */
[----:B------:R-:W-:Y:S02]  /*0070*/  LOP3.LUT R0, R0, 0x3e, RZ, 0xc0, !PT ;  /* 0x0000003e00007812 */ /* 0x000fe400078ec0ff */
[----:B---3--:R-:W-:Y:S02]  /*0080*/  SHF.R.S32.HI R6, RZ, 0x19, R7 ;  /* 0x00000019ff067819 */ /* 0x008fe40000011407 */
[----:B------:R-:W-:Y:S02]  /*0090*/  LEA R7, R7, R0, 0x6 ;  /* 0x0000000007077211 */ /* 0x000fe400078e30ff */
[----:B------:R-:W-:Y:S02]  /*00a0*/  SGXT R0, R6, 0x1 ;  /* 0x000000010600781a */ /* 0x000fe40000000200 */
[C---:B------:R-:W-:Y:S01]  /*00b0*/  ISETP.GE.AND P0, PT, R7.reuse, 0x40, PT ;  /* 0x000000400700780c */ /* 0x040fe20003f06270 */
[----:B--2---:R-:W-:Y:S01]  /*00c0*/  IMAD.WIDE R2, R7, 0x4, R2 ;  /* 0x0000000407027825 */ /* 0x004fe200078e0202 */
[----:B------:R-:W-:-:S04]  /*00d0*/  LEA.HI R0, R0, R7, RZ, 0x2 ;  /* 0x0000000700007211 */ /* 0x000fc800078f10ff */
[----:B------:R-:W-:-:S04]  /*00e0*/  LOP3.LUT R0, R0, 0xfffffffc, RZ, 0xc0, !PT ;  /* 0xfffffffc00007812 */ /* 0x000fc800078ec0ff */
[----:B------:R-:W-:Y:S02]  /*00f0*/  IADD3 R9, R7, -R0, RZ ;  /* 0x8000000007097210 */ /* 0x000fe40007ffe0ff */
[----:B------:R-:W-:-:S03]  /*0100*/  CS2R R6, SRZ ;  /* 0x0000000000067805 */ /* 0x000fc6000001ff00 */
[----:B----4-:R-:W-:Y:S01]  /*0110*/  IMAD.WIDE R4, R9, 0x4, R4 ;  /* 0x0000000409047825 */ /* 0x010fe200078e0204 */
[----:B------:R-:W-:Y:S02]  /*0120*/  CS2R R8, SRZ ;  /* 0x0000000000087805 */ /* 0x000fe4000001ff00 */
[----:B------:R-:W2:Y:S04]  /*0130*/  @!P0 LDG.E.64 R6, desc[UR4][R2.64] ;  /* 0x0000000402068981 */ /* 0x000ea8000c1e1b00 */
[----:B------:R-:W2:Y:S02]  /*0140*/  @!P0 LDG.E.EL.64 R8, desc[UR4][R4.64] ;  /* 0x0000000404088981 */ /* 0x000ea4000c2e1b00 */
[----:B--2---:R-:W-:Y:S01]  /*0150*/  FADD R6, R8, R6 ;  /* 0x0000000608067221 */ /* 0x004fe20000000000 */
[----:B------:R-:W-:-:S03]  /*0160*/  FADD R7, R9, R7 ;  /* 0x0000000709077221 */ /* 0x000fc60000000000 */
[----:B------:R-:W-:Y:S01]  /*0170*/  FADD R6, RZ, -R6 ;  /* 0x80000006ff067221 */ /* 0x000fe20000000000 */
[----:B------:R-:W-:-:S03]  /*0180*/  FADD R7, RZ, -R7 ;  /* 0x80000007ff077221 */ /* 0x000fc60000000000 */
[----:B------:R-:W-:Y:S01]  /*0190*/  FMUL R6, R6, 1.4426950216293334961 ;  /* 0x3fb8aa3b06067820 */ /* 0x000fe20000400000 */
[----:B------:R-:W-:-:S04]  /*01a0*/  FMUL R7, R7, 1.4426950216293334961 ;  /* 0x3fb8aa3b07077820 */ /* 0x000fc80000400000 */
[----:B------:R-:W-:Y:S02]  /*01b0*/  FSETP.GEU.AND P1, PT, R6, -126, PT ;  /* 0xc2fc00000600780b */ /* 0x000fe40003f2e000 */
[----:B------:R-:W-:-:S11]  /*01c0*/  FSETP.GEU.AND P2, PT, R7, -126, PT ;  /* 0xc2fc00000700780b */ /* 0x000fd60003f4e000 */
[----:B------:R-:W-:Y:S02]  /*01d0*/  @!P1 FMUL R6, R6, 0.5 ;  /* 0x3f00000006069820 */ /* 0x000fe40000400000 */
[----:B------:R-:W-:Y:S02]  /*01e0*/  @!P2 FMUL R7, R7, 0.5 ;  /* 0x3f0000000707a820 */ /* 0x000fe40000400000 */
[----:B------:R-:W1:Y:S08]  /*01f0*/  MUFU.EX2 R0, R6 ;  /* 0x0000000600007308 */ /* 0x000e700000000800 */
[----:B------:R2:W3:Y:S01]  /*0200*/  MUFU.EX2 R4, R7 ;  /* 0x0000000700047308 */ /* 0x0004e20000000800 */
[----:B-1----:R-:W-:Y:S01]  /*0210*/  @!P1 FMUL R0, R0, R0 ;  /* 0x0000000000009220 */ /* 0x002fe20000400000 */
[----:B--2---:R-:W-:-:S03]  /*0220*/  HFMA2.MMA R7, -RZ, RZ, 1.625, 0 ;  /* 0x3e800000ff077435 */ /* 0x004fc600000001ff */
[----:B------:R-:W-:Y:S01]  /*0230*/  FADD R0, R0, 1 ;  /* 0x3f80000000007421 */ /* 0x000fe20000000000 */
[----:B---3--:R-:W-:-:S04]  /*0240*/  @!P2 FMUL R4, R4, R4 ;  /* 0x000000040404a220 */ /* 0x008fc80000400000 */
[----:B------:R-:W-:Y:S01]  /*0250*/  FSETP.GT.AND P1, PT, R0, 8.50705917302346158658e+37, PT ;  /* 0x7e8000000000780b */ /* 0x000fe20003f24000 */
[----:B------:R-:W-:-:S03]  /*0260*/  FADD R4, R4, 1 ;  /* 0x3f80000004047421 */ /* 0x000fc60000000000 */
[----:B------:R-:W-:Y:S02]  /*0270*/  FSEL R5, R7, 1, P1 ;  /* 0x3f80000007057808 */ /* 0x000fe40000800000 */
[----:B------:R-:W-:-:S04]  /*0280*/  FSETP.GT.AND P2, PT, R4, 8.50705917302346158658e+37, PT ;  /* 0x7e8000000400780b */ /* 0x000fc80003f44000 */
[----:B------:R-:W-:-:S03]  /*0290*/  FSEL R7, R7, 1, P2 ;  /* 0x3f80000007077808 */ /* 0x000fc60001000000 */
[----:B------:R-:W-:-:S06]  /*02a0*/  @P1 FMUL R0, R0, 0.25 ;  /* 0x3e80000000001820 */ /* 0x000fcc0000400000 */
[----:B------:R-:W1:Y:S01]  /*02b0*/  MUFU.RCP R0, R0 ;  /* 0x0000000000007308 */ /* 0x000e620000001000 */
[----:B------:R-:W-:-:S07]  /*02c0*/  @P2 FMUL R4, R4, 0.25 ;  /* 0x3e80000004042820 */ /* 0x000fce0000400000 */
[----:B------:R-:W2:Y:S01]  /*02d0*/  MUFU.RCP R4, R4 ;  /* 0x0000000400047308 */ /* 0x000ea20000001000 */
[----:B-1----:R-:W-:Y:S01]  /*02e0*/  FMUL R6, R0, R5 ;  /* 0x0000000500067220 */ /* 0x002fe20000400000 */
[----:B--2---:R-:W-:Y:S01]  /*02f0*/  FMUL R7, R4, R7 ;  /* 0x0000000704077220 */ /* 0x004fe20000400000 */
[----:B------:R-:W-:Y:S06]  /*0300*/  @P0 EXIT ;  /* 0x000000000000094d */ /* 0x000fec0003800000 */
[----:B------:R-:W-:Y:S01]  /*0310*/  STG.E.64 desc[UR4][R2.64], R6 ;  /* 0x0000000602007986 */ /* 0x000fe2000c101b04 */
[----:B------:R-:W-:Y:S05]  /*0320*/  EXIT ;  /* 0x000000000000794d */ /* 0x000fea0003800000 */
.L_x_0:
[----:B------:R-:W-:-:S00]  /*0330*/  BRA `(.L_x_0) ;  /* 0xfffffffc00fc7947 */ /* 0x000fc0000383ffff */
[----:B------:R-:W-:-:S00]  /*0340*/  NOP ;  /* 0x0000000000007918 */ /* 0x000fc00000000000 */
        /* <DEDUP_REMOVED lines=11> */
.L_x_1:


//--------------------- .nv.constant0.triton_poi_fused_sigmoid_7 --------------------------
	.section	.nv.constant0.triton_poi_fused_sigmoid_7,"a",@progbits
	.sectionflags	@""
	.align	4
.nv.constant0.triton_poi_fused_sigmoid_7:
	.zero		548
